//
// Generated by NVIDIA NVVM Compiler
//
// Compiler Build ID: CL-36424714
// Cuda compilation tools, release 13.0, V13.0.88
// Based on NVVM 20.0.0
//

.version 9.0
.target sm_100
.address_size 64

	// .globl	_Z10matrixInitPdd

.visible .entry _Z10matrixInitPdd(
	.param .u64 .ptr .align 1 _Z10matrixInitPdd_param_0,
	.param .f64 _Z10matrixInitPdd_param_1
)
{
	.reg .pred 	%p<7>;
	.reg .b32 	%r<30>;
	.reg .b64 	%rd<11>;
	.reg .b64 	%fd<2>;

	ld.param.u64 	%rd2, [_Z10matrixInitPdd_param_0];
	ld.param.f64 	%fd1, [_Z10matrixInitPdd_param_1];
	cvta.to.global.u64 	%rd1, %rd2;
	mov.u32 	%r12, %ctaid.x;
	mov.u32 	%r13, %ntid.x;
	mov.u32 	%r14, %tid.x;
	mad.lo.s32 	%r28, %r12, %r13, %r14;
	mov.u32 	%r15, %nctaid.x;
	mul.lo.s32 	%r2, %r13, %r15;
	setp.gt.s32 	%p1, %r28, 134217727;
	@%p1 bra 	$L__BB0_7;
	add.s32 	%r16, %r28, %r2;
	max.s32 	%r17, %r16, 134217728;
	setp.lt.s32 	%p2, %r16, 134217728;
	selp.u32 	%r18, 1, 0, %p2;
	add.s32 	%r19, %r16, %r18;
	sub.s32 	%r20, %r17, %r19;
	div.u32 	%r21, %r20, %r2;
	add.s32 	%r3, %r21, %r18;
	and.b32  	%r22, %r3, 3;
	setp.eq.s32 	%p3, %r22, 3;
	@%p3 bra 	$L__BB0_4;
	add.s32 	%r23, %r3, 1;
	and.b32  	%r24, %r23, 3;
	neg.s32 	%r26, %r24;
$L__BB0_3:
	.pragma "nounroll";
	mul.wide.s32 	%rd3, %r28, 8;
	add.s64 	%rd4, %rd1, %rd3;
	st.global.f64 	[%rd4], %fd1;
	add.s32 	%r28, %r28, %r2;
	add.s32 	%r26, %r26, 1;
	setp.ne.s32 	%p4, %r26, 0;
	@%p4 bra 	$L__BB0_3;
$L__BB0_4:
	setp.lt.u32 	%p5, %r3, 3;
	@%p5 bra 	$L__BB0_7;
	mul.wide.s32 	%rd7, %r2, 8;
	shl.b32 	%r25, %r2, 2;
$L__BB0_6:
	mul.wide.s32 	%rd5, %r28, 8;
	add.s64 	%rd6, %rd1, %rd5;
	st.global.f64 	[%rd6], %fd1;
	add.s64 	%rd8, %rd6, %rd7;
	st.global.f64 	[%rd8], %fd1;
	add.s64 	%rd9, %rd8, %rd7;
	st.global.f64 	[%rd9], %fd1;
	add.s64 	%rd10, %rd9, %rd7;
	st.global.f64 	[%rd10], %fd1;
	add.s32 	%r28, %r25, %r28;
	setp.lt.s32 	%p6, %r28, 134217728;
	@%p6 bra 	$L__BB0_6;
$L__BB0_7:
	ret;

}
	// .globl	_Z9matrixAddPdS_S_
.visible .entry _Z9matrixAddPdS_S_(
	.param .u64 .ptr .align 1 _Z9matrixAddPdS_S__param_0,
	.param .u64 .ptr .align 1 _Z9matrixAddPdS_S__param_1,
	.param .u64 .ptr .align 1 _Z9matrixAddPdS_S__param_2
)
{
	.reg .pred 	%p<7>;
	.reg .b32 	%r<30>;
	.reg .b64 	%rd<25>;
	.reg .b64 	%fd<16>;

	ld.param.u64 	%rd4, [_Z9matrixAddPdS_S__param_0];
	ld.param.u64 	%rd5, [_Z9matrixAddPdS_S__param_1];
	ld.param.u64 	%rd6, [_Z9matrixAddPdS_S__param_2];
	cvta.to.global.u64 	%rd1, %rd6;
	cvta.to.global.u64 	%rd2, %rd5;
	cvta.to.global.u64 	%rd3, %rd4;
	mov.u32 	%r12, %ctaid.x;
	mov.u32 	%r13, %ntid.x;
	mov.u32 	%r14, %tid.x;
	mad.lo.s32 	%r28, %r12, %r13, %r14;
	mov.u32 	%r15, %nctaid.x;
	mul.lo.s32 	%r2, %r13, %r15;
	setp.gt.s32 	%p1, %r28, 134217727;
	@%p1 bra 	$L__BB1_7;
	add.s32 	%r16, %r28, %r2;
	max.s32 	%r17, %r16, 134217728;
	setp.lt.s32 	%p2, %r16, 134217728;
	selp.u32 	%r18, 1, 0, %p2;
	add.s32 	%r19, %r16, %r18;
	sub.s32 	%r20, %r17, %r19;
	div.u32 	%r21, %r20, %r2;
	add.s32 	%r3, %r21, %r18;
	and.b32  	%r22, %r3, 3;
	setp.eq.s32 	%p3, %r22, 3;
	@%p3 bra 	$L__BB1_4;
	add.s32 	%r23, %r3, 1;
	and.b32  	%r24, %r23, 3;
	neg.s32 	%r26, %r24;
$L__BB1_3:
	.pragma "nounroll";
	mul.wide.s32 	%rd7, %r28, 8;
	add.s64 	%rd8, %rd1, %rd7;
	add.s64 	%rd9, %rd2, %rd7;
	add.s64 	%rd10, %rd3, %rd7;
	ld.global.f64 	%fd1, [%rd10];
	ld.global.f64 	%fd2, [%rd9];
	add.f64 	%fd3, %fd1, %fd2;
	st.global.f64 	[%rd8], %fd3;
	add.s32 	%r28, %r28, %r2;
	add.s32 	%r26, %r26, 1;
	setp.ne.s32 	%p4, %r26, 0;
	@%p4 bra 	$L__BB1_3;
$L__BB1_4:
	setp.lt.u32 	%p5, %r3, 3;
	@%p5 bra 	$L__BB1_7;
	mul.wide.s32 	%rd15, %r2, 8;
	shl.b32 	%r25, %r2, 2;
$L__BB1_6:
	mul.wide.s32 	%rd11, %r28, 8;
	add.s64 	%rd12, %rd3, %rd11;
	ld.global.f64 	%fd4, [%rd12];
	add.s64 	%rd13, %rd2, %rd11;
	ld.global.f64 	%fd5, [%rd13];
	add.f64 	%fd6, %fd4, %fd5;
	add.s64 	%rd14, %rd1, %rd11;
	st.global.f64 	[%rd14], %fd6;
	add.s64 	%rd16, %rd12, %rd15;
	ld.global.f64 	%fd7, [%rd16];
	add.s64 	%rd17, %rd13, %rd15;
	ld.global.f64 	%fd8, [%rd17];
	add.f64 	%fd9, %fd7, %fd8;
	add.s64 	%rd18, %rd14, %rd15;
	st.global.f64 	[%rd18], %fd9;
	add.s64 	%rd19, %rd16, %rd15;
	ld.global.f64 	%fd10, [%rd19];
	add.s64 	%rd20, %rd17, %rd15;
	ld.global.f64 	%fd11, [%rd20];
	add.f64 	%fd12, %fd10, %fd11;
	add.s64 	%rd21, %rd18, %rd15;
	st.global.f64 	[%rd21], %fd12;
	add.s64 	%rd22, %rd19, %rd15;
	ld.global.f64 	%fd13, [%rd22];
	add.s64 	%rd23, %rd20, %rd15;
	ld.global.f64 	%fd14, [%rd23];
	add.f64 	%fd15, %fd13, %fd14;
	add.s64 	%rd24, %rd21, %rd15;
	st.global.f64 	[%rd24], %fd15;
	add.s32 	%r28, %r25, %r28;
	setp.lt.s32 	%p6, %r28, 134217728;
	@%p6 bra 	$L__BB1_6;
$L__BB1_7:
	ret;

}


// ===== COMPILED SASS (sm_100) =====

	.target	sm_100

	.elftype	@"ET_EXEC"


//--------------------- .note.nv.tkinfo           --------------------------
	.section	.note.nv.tkinfo,"",@"SHT_NOTE"
	.sectionflags	@"SHF_NOTE_NV_TKINFO"
	.tkinfo
        /*0018*/ 	.word	0x00000002
        /*0030*/ 	.string	""
        /*0030*/ 	.string	"ptxas"
        /*0030*/ 	.string	"Cuda compilation tools, release 13.0, V13.0.88"
        /*0030*/ 	.string	"Build cuda_13.0.r13.0/compiler.36424714_0"
        /*0030*/ 	.string	"-arch sm_100 -m 64 "



//--------------------- .note.nv.cuinfo           --------------------------
	.section	.note.nv.cuinfo,"",@"SHT_NOTE"
	.sectionflags	@"SHF_NOTE_NV_CUINFO"
        /*0018*/ 	.short	0x0002
        /*001a*/ 	.short	0x0064
        /*001c*/ 	.short	0x0082
	.zero		2


//--------------------- .nv.info                  --------------------------
	.section	.nv.info,"",@"SHT_CUDA_INFO"
	.align	4


	//----- nvinfo : EIATTR_REGCOUNT
	.align		4
        /*0000*/ 	.byte	0x04, 0x2f
        /*0002*/ 	.short	(.L_1 - .L_0)
	.align		4
.L_0:
        /*0004*/ 	.word	index@(_Z10matrixInitPdd)
        /*0008*/ 	.word	0x00000012


	//----- nvinfo : EIATTR_FRAME_SIZE
	.align		4
.L_1:
        /*000c*/ 	.byte	0x04, 0x11
        /*000e*/ 	.short	(.L_3 - .L_2)
	.align		4
.L_2:
        /*0010*/ 	.word	index@(_Z10matrixInitPdd)
        /*0014*/ 	.word	0x00000000


	//----- nvinfo : EIATTR_REGCOUNT
	.align		4
.L_3:
        /*0018*/ 	.byte	0x04, 0x2f
        /*001a*/ 	.short	(.L_5 - .L_4)
	.align		4
.L_4:
        /*001c*/ 	.word	index@(_Z9matrixAddPdS_S_)
        /*0020*/ 	.word	0x0000001a


	//----- nvinfo : EIATTR_FRAME_SIZE
	.align		4
.L_5:
        /*0024*/ 	.byte	0x04, 0x11
        /*0026*/ 	.short	(.L_7 - .L_6)
	.align		4
.L_6:
        /*0028*/ 	.word	index@(_Z9matrixAddPdS_S_)
        /*002c*/ 	.word	0x00000000


	//----- nvinfo : EIATTR_MIN_STACK_SIZE
	.align		4
.L_7:
        /*0030*/ 	.byte	0x04, 0x12
        /*0032*/ 	.short	(.L_9 - .L_8)
	.align		4
.L_8:
        /*0034*/ 	.word	index@(_Z9matrixAddPdS_S_)
        /*0038*/ 	.word	0x00000000


	//----- nvinfo : EIATTR_MIN_STACK_SIZE
	.align		4
.L_9:
        /*003c*/ 	.byte	0x04, 0x12
        /*003e*/ 	.short	(.L_11 - .L_10)
	.align		4
.L_10:
        /*0040*/ 	.word	index@(_Z10matrixInitPdd)
        /*0044*/ 	.word	0x00000000
.L_11:


//--------------------- .nv.compat                --------------------------
	.section	.nv.compat,"",@"SHT_CUDA_COMPAT_INFO"
	.align	4
        /*0000*/ 	.byte	0x02, 0x09, 0x00, 0x00, 0x02, 0x02, 0x01, 0x00, 0x02, 0x05, 0x05, 0x00, 0x03, 0x07, 0x01, 0x01
        /*0010*/ 	.byte	0x02, 0x03, 0x00, 0x00, 0x02, 0x06, 0x01, 0x00, 0x04, 0x0b, 0x08, 0x00, 0x01, 0x00, 0x00, 0x00
        /*0020*/ 	.byte	0x00, 0x00, 0x00, 0x00


//--------------------- .nv.info._Z9matrixAddPdS_S_ --------------------------
	.section	.nv.info._Z9matrixAddPdS_S_,"",@"SHT_CUDA_INFO"
	.sectionflags	@""
	.align	4


	//----- nvinfo : EIATTR_CUDA_API_VERSION
	.align		4
        /*0000*/ 	.byte	0x04, 0x37
        /*0002*/ 	.short	(.L_13 - .L_12)
.L_12:
        /*0004*/ 	.word	0x00000082


	//----- nvinfo : EIATTR_KPARAM_INFO
	.align		4
.L_13:
        /*0008*/ 	.byte	0x04, 0x17
        /*000a*/ 	.short	(.L_15 - .L_14)
.L_14:
        /*000c*/ 	.word	0x00000000
        /*0010*/ 	.short	0x0002
        /*0012*/ 	.short	0x0010
        /*0014*/ 	.byte	0x00, 0xf5, 0x21, 0x00


	//----- nvinfo : EIATTR_KPARAM_INFO
	.align		4
.L_15:
        /*0018*/ 	.byte	0x04, 0x17
        /*001a*/ 	.short	(.L_17 - .L_16)
.L_16:
        /*001c*/ 	.word	0x00000000
        /*0020*/ 	.short	0x0001
        /*0022*/ 	.short	0x0008
        /*0024*/ 	.byte	0x00, 0xf5, 0x21, 0x00


	//----- nvinfo : EIATTR_KPARAM_INFO
	.align		4
.L_17:
        /*0028*/ 	.byte	0x04, 0x17
        /*002a*/ 	.short	(.L_19 - .L_18)
.L_18:
        /*002c*/ 	.word	0x00000000
        /*0030*/ 	.short	0x0000
        /*0032*/ 	.short	0x0000
        /*0034*/ 	.byte	0x00, 0xf5, 0x21, 0x00


	//----- nvinfo : EIATTR_SPARSE_MMA_MASK
	.align		4
.L_19:
        /*0038*/ 	.byte	0x03, 0x50
        /*003a*/ 	.short	0x0000


	//----- nvinfo : EIATTR_MAXREG_COUNT
	.align		4
        /*003c*/ 	.byte	0x03, 0x1b
        /*003e*/ 	.short	0x00ff


	//----- nvinfo : EIATTR_MERCURY_ISA_VERSION
	.align		4
        /*0040*/ 	.byte	0x03, 0x5f
        /*0042*/ 	.short	0x0101


	//----- nvinfo : EIATTR_VRC_CTA_INIT_COUNT
	.align		4
        /*0044*/ 	.byte	0x02, 0x4a
	.zero		1
	.zero		1


	//----- nvinfo : EIATTR_EXIT_INSTR_OFFSETS
	.align		4
        /*0048*/ 	.byte	0x04, 0x1c
        /*004a*/ 	.short	(.L_21 - .L_20)


	//   ....[0]....
.L_20:
        /*004c*/ 	.word	0x00000080


	//   ....[1]....
        /*0050*/ 	.word	0x00000390


	//   ....[2]....
        /*0054*/ 	.word	0x000005c0


	//----- nvinfo : EIATTR_CRS_STACK_SIZE
	.align		4
.L_21:
        /*0058*/ 	.byte	0x04, 0x1e
        /*005a*/ 	.short	(.L_23 - .L_22)
.L_22:
        /*005c*/ 	.word	0x00000000


	//----- nvinfo : EIATTR_CBANK_PARAM_SIZE
	.align		4
.L_23:
        /*0060*/ 	.byte	0x03, 0x19
        /*0062*/ 	.short	0x0018


	//----- nvinfo : EIATTR_PARAM_CBANK
	.align		4
        /*0064*/ 	.byte	0x04, 0x0a
        /*0066*/ 	.short	(.L_25 - .L_24)
	.align		4
.L_24:
        /*0068*/ 	.word	index@(.nv.constant0._Z9matrixAddPdS_S_)
        /*006c*/ 	.short	0x0380
        /*006e*/ 	.short	0x0018


	//----- nvinfo : EIATTR_SW_WAR
	.align		4
.L_25:
        /*0070*/ 	.byte	0x04, 0x36
        /*0072*/ 	.short	(.L_27 - .L_26)
.L_26:
        /*0074*/ 	.word	0x00000008
.L_27:


//--------------------- .nv.info._Z10matrixInitPdd --------------------------
	.section	.nv.info._Z10matrixInitPdd,"",@"SHT_CUDA_INFO"
	.sectionflags	@""
	.align	4


	//----- nvinfo : EIATTR_CUDA_API_VERSION
	.align		4
        /*0000*/ 	.byte	0x04, 0x37
        /*0002*/ 	.short	(.L_29 - .L_28)
.L_28:
        /*0004*/ 	.word	0x00000082


	//----- nvinfo : EIATTR_KPARAM_INFO
	.align		4
.L_29:
        /*0008*/ 	.byte	0x04, 0x17
        /*000a*/ 	.short	(.L_31 - .L_30)
.L_30:
        /*000c*/ 	.word	0x00000000
        /*0010*/ 	.short	0x0001
        /*0012*/ 	.short	0x0008
        /*0014*/ 	.byte	0x00, 0xf0, 0x21, 0x00


	//----- nvinfo : EIATTR_KPARAM_INFO
	.align		4
.L_31:
        /*0018*/ 	.byte	0x04, 0x17
        /*001a*/ 	.short	(.L_33 - .L_32)
.L_32:
        /*001c*/ 	.word	0x00000000
        /*0020*/ 	.short	0x0000
        /*0022*/ 	.short	0x0000
        /*0024*/ 	.byte	0x00, 0xf5, 0x21, 0x00


	//----- nvinfo : EIATTR_SPARSE_MMA_MASK
	.align		4
.L_33:
        /*0028*/ 	.byte	0x03, 0x50
        /*002a*/ 	.short	0x0000


	//----- nvinfo : EIATTR_MAXREG_COUNT
	.align		4
        /*002c*/ 	.byte	0x03, 0x1b
        /*002e*/ 	.short	0x00ff


	//----- nvinfo : EIATTR_MERCURY_ISA_VERSION
	.align		4
        /*0030*/ 	.byte	0x03, 0x5f
        /*0032*/ 	.short	0x0101


	//----- nvinfo : EIATTR_VRC_CTA_INIT_COUNT
	.align		4
        /*0034*/ 	.byte	0x02, 0x4a
	.zero		1
	.zero		1


	//----- nvinfo : EIATTR_EXIT_INSTR_OFFSETS
	.align		4
        /*0038*/ 	.byte	0x04, 0x1c
        /*003a*/ 	.short	(.L_35 - .L_34)


	//   ....[0]....
.L_34:
        /*003c*/ 	.word	0x00000080


	//   ....[1]....
        /*0040*/ 	.word	0x00000350


	//   ....[2]....
        /*0044*/ 	.word	0x00000410


	//----- nvinfo : EIATTR_CRS_STACK_SIZE
	.align		4
.L_35:
        /*0048*/ 	.byte	0x04, 0x1e
        /*004a*/ 	.short	(.L_37 - .L_36)
.L_36:
        /*004c*/ 	.word	0x00000000


	//----- nvinfo : EIATTR_CBANK_PARAM_SIZE
	.align		4
.L_37:
        /*0050*/ 	.byte	0x03, 0x19
        /*0052*/ 	.short	0x0010


	//----- nvinfo : EIATTR_PARAM_CBANK
	.align		4
        /*0054*/ 	.byte	0x04, 0x0a
        /*0056*/ 	.short	(.L_39 - .L_38)
	.align		4
.L_38:
        /*0058*/ 	.word	index@(.nv.constant0._Z10matrixInitPdd)
        /*005c*/ 	.short	0x0380
        /*005e*/ 	.short	0x0010


	//----- nvinfo : EIATTR_SW_WAR
	.align		4
.L_39:
        /*0060*/ 	.byte	0x04, 0x36
        /*0062*/ 	.short	(.L_41 - .L_40)
.L_40:
        /*0064*/ 	.word	0x00000008
.L_41:


//--------------------- .nv.callgraph             --------------------------
	.section	.nv.callgraph,"",@"SHT_CUDA_CALLGRAPH"
	.align	4
	.sectionentsize	8
	.align		4
        /*0000*/ 	.word	0x00000000
	.align		4
        /*0004*/ 	.word	0xffffffff
	.align		4
        /*0008*/ 	.word	0x00000000
	.align		4
        /*000c*/ 	.word	0xfffffffe
	.align		4
        /*0010*/ 	.word	0x00000000
	.align		4
        /*0014*/ 	.word	0xfffffffd
	.align		4
        /*0018*/ 	.word	0x00000000
	.align		4
        /*001c*/ 	.word	0xfffffffc


//--------------------- .text._Z9matrixAddPdS_S_  --------------------------
	.section	.text._Z9matrixAddPdS_S_,"ax",@progbits
	.align	128
        .global         _Z9matrixAddPdS_S_
        .type           _Z9matrixAddPdS_S_,@function
        .size           _Z9matrixAddPdS_S_,(.L_x_10 - _Z9matrixAddPdS_S_)
        .other          _Z9matrixAddPdS_S_,@"STO_CUDA_ENTRY STV_DEFAULT"
_Z9matrixAddPdS_S_:
.text._Z9matrixAddPdS_S_:
[----:B------:R-:W-:Y:S01]  /*0000*/  LDC R1, c[0x0][0x37c] ;  /* 0x0000df00ff017b82 */ /* 0x000fe20000000800 */
[----:B------:R-:W0:Y:S07]  /*0010*/  S2R R3, SR_TID.X ;  /* 0x0000000000037919 */ /* 0x000e2e0000002100 */
[----:B------:R-:W0:Y:S08]  /*0020*/  S2UR UR4, SR_CTAID.X ;  /* 0x00000000000479c3 */ /* 0x000e300000002500 */
[----:B------:R-:W0:Y:S01]  /*0030*/  LDC R0, c[0x0][0x360] ;  /* 0x0000d800ff007b82 */ /* 0x000e220000000800 */
[----:B------:R-:W1:Y:S01]  /*0040*/  LDCU UR5, c[0x0][0x370] ;  /* 0x00006e00ff0577ac */ /* 0x000e620008000800 */
[----:B0-----:R-:W-:-:S02]  /*0050*/  IMAD R3, R0, UR4, R3 ;  /* 0x0000000400037c24 */ /* 0x001fc4000f8e0203 */
[----:B-1----:R-:W-:-:S03]  /*0060*/  IMAD R0, R0, UR5, RZ ;  /* 0x0000000500007c24 */ /* 0x002fc6000f8e02ff */
[----:B------:R-:W-:-:S13]  /*0070*/  ISETP.GT.AND P0, PT, R3, 0x7ffffff, PT ;  /* 0x07ffffff0300780c */ /* 0x000fda0003f04270 */
[----:B------:R-:W-:Y:S05]  /*0080*/  @P0 EXIT ;  /* 0x000000000000094d */ /* 0x000fea0003800000 */
[----:B------:R-:W0:Y:S01]  /*0090*/  I2F.U32.RP R8, R0 ;  /* 0x0000000000087306 */ /* 0x000e220000209000 */
[C---:B------:R-:W-:Y:S01]  /*00a0*/  IMAD.IADD R2, R0.reuse, 0x1, R3 ;  /* 0x0000000100027824 */ /* 0x040fe200078e0203 */
[----:B------:R-:W-:Y:S01]  /*00b0*/  IADD3 R9, PT, PT, RZ, -R0, RZ ;  /* 0x80000000ff097210 */ /* 0x000fe20007ffe0ff */
[----:B------:R-:W1:Y:S01]  /*00c0*/  LDCU.64 UR4, c[0x0][0x358] ;  /* 0x00006b00ff0477ac */ /* 0x000e620008000a00 */
[----:B------:R-:W-:Y:S01]  /*00d0*/  ISETP.NE.U32.AND P2, PT, R0, RZ, PT ;  /* 0x000000ff0000720c */ /* 0x000fe20003f45070 */
[----:B------:R-:W-:Y:S01]  /*00e0*/  BSSY.RECONVERGENT B0, `(.L_x_0) ;  /* 0x000002a000007945 */ /* 0x000fe20003800200 */
[C---:B------:R-:W-:Y:S02]  /*00f0*/  ISETP.GE.AND P0, PT, R2.reuse, 0x8000000, PT ;  /* 0x080000000200780c */ /* 0x040fe40003f06270 */
[----:B------:R-:W-:Y:S02]  /*0100*/  VIMNMX R7, PT, PT, R2, 0x8000000, !PT ;  /* 0x0800000002077848 */ /* 0x000fe40007fe0100 */
[----:B------:R-:W-:-:S04]  /*0110*/  SEL R6, RZ, 0x1, P0 ;  /* 0x00000001ff067807 */ /* 0x000fc80000000000 */
[----:B------:R-:W-:Y:S01]  /*0120*/  IADD3 R7, PT, PT, R7, -R2, -R6 ;  /* 0x8000000207077210 */ /* 0x000fe20007ffe806 */
[----:B0-----:R-:W0:Y:S02]  /*0130*/  MUFU.RCP R8, R8 ;  /* 0x0000000800087308 */ /* 0x001e240000001000 */
[----:B0-----:R-:W-:-:S06]  /*0140*/  IADD3 R4, PT, PT, R8, 0xffffffe, RZ ;  /* 0x0ffffffe08047810 */ /* 0x001fcc0007ffe0ff */
[----:B------:R0:W2:Y:S02]  /*0150*/  F2I.FTZ.U32.TRUNC.NTZ R5, R4 ;  /* 0x0000000400057305 */ /* 0x0000a4000021f000 */
[----:B0-----:R-:W-:Y:S02]  /*0160*/  HFMA2 R4, -RZ, RZ, 0, 0 ;  /* 0x00000000ff047431 */ /* 0x001fe400000001ff */
[----:B--2---:R-:W-:-:S04]  /*0170*/  IMAD R9, R9, R5, RZ ;  /* 0x0000000509097224 */ /* 0x004fc800078e02ff */
[----:B------:R-:W-:-:S06]  /*0180*/  IMAD.HI.U32 R8, R5, R9, R4 ;  /* 0x0000000905087227 */ /* 0x000fcc00078e0004 */
[----:B------:R-:W-:-:S05]  /*0190*/  IMAD.HI.U32 R5, R8, R7, RZ ;  /* 0x0000000708057227 */ /* 0x000fca00078e00ff */
[----:B------:R-:W-:-:S05]  /*01a0*/  IADD3 R2, PT, PT, -R5, RZ, RZ ;  /* 0x000000ff05027210 */ /* 0x000fca0007ffe1ff */
[----:B------:R-:W-:-:S05]  /*01b0*/  IMAD R7, R0, R2, R7 ;  /* 0x0000000200077224 */ /* 0x000fca00078e0207 */
[----:B------:R-:W-:-:S13]  /*01c0*/  ISETP.GE.U32.AND P0, PT, R7, R0, PT ;  /* 0x000000000700720c */ /* 0x000fda0003f06070 */
[----:B------:R-:W-:Y:S01]  /*01d0*/  @P0 IMAD.IADD R7, R7, 0x1, -R0 ;  /* 0x0000000107070824 */ /* 0x000fe200078e0a00 */
[----:B------:R-:W-:-:S04]  /*01e0*/  @P0 IADD3 R5, PT, PT, R5, 0x1, RZ ;  /* 0x0000000105050810 */ /* 0x000fc80007ffe0ff */
[----:B------:R-:W-:-:S13]  /*01f0*/  ISETP.GE.U32.AND P1, PT, R7, R0, PT ;  /* 0x000000000700720c */ /* 0x000fda0003f26070 */
[----:B------:R-:W-:Y:S02]  /*0200*/  @P1 IADD3 R5, PT, PT, R5, 0x1, RZ ;  /* 0x0000000105051810 */ /* 0x000fe40007ffe0ff */
[----:B------:R-:W-:-:S05]  /*0210*/  @!P2 LOP3.LUT R5, RZ, R0, RZ, 0x33, !PT ;  /* 0x00000000ff05a212 */ /* 0x000fca00078e33ff */
[----:B------:R-:W-:-:S05]  /*0220*/  IMAD.IADD R2, R6, 0x1, R5 ;  /* 0x0000000106027824 */ /* 0x000fca00078e0205 */
[C---:B------:R-:W-:Y:S02]  /*0230*/  LOP3.LUT R4, R2.reuse, 0x3, RZ, 0xc0, !PT ;  /* 0x0000000302047812 */ /* 0x040fe400078ec0ff */
[----:B------:R-:W-:Y:S02]  /*0240*/  ISETP.GE.U32.AND P1, PT, R2, 0x3, PT ;  /* 0x000000030200780c */ /* 0x000fe40003f26070 */
[----:B------:R-:W-:-:S13]  /*0250*/  ISETP.NE.AND P0, PT, R4, 0x3, PT ;  /* 0x000000030400780c */ /* 0x000fda0003f05270 */
[----:B-1----:R-:W-:Y:S05]  /*0260*/  @!P0 BRA `(.L_x_1) ;  /* 0x0000000000448947 */ /* 0x002fea0003800000 */
[----:B------:R-:W0:Y:S01]  /*0270*/  LDC.64 R4, c[0x0][0x390] ;  /* 0x0000e400ff047b82 */ /* 0x000e220000000a00 */
[----:B------:R-:W-:-:S04]  /*0280*/  IADD3 R2, PT, PT, R2, 0x1, RZ ;  /* 0x0000000102027810 */ /* 0x000fc80007ffe0ff */
[----:B------:R-:W-:-:S03]  /*0290*/  LOP3.LUT R2, R2, 0x3, RZ, 0xc0, !PT ;  /* 0x0000000302027812 */ /* 0x000fc600078ec0ff */
[----:B------:R-:W1:Y:S01]  /*02a0*/  LDC.64 R6, c[0x0][0x380] ;  /* 0x0000e000ff067b82 */ /* 0x000e620000000a00 */
[----:B------:R-:W-:-:S07]  /*02b0*/  IADD3 R2, PT, PT, -R2, RZ, RZ ;  /* 0x000000ff02027210 */ /* 0x000fce0007ffe1ff */
[----:B------:R-:W2:Y:S02]  /*02c0*/  LDC.64 R8, c[0x0][0x388] ;  /* 0x0000e200ff087b82 */ /* 0x000ea40000000a00 */
.L_x_2:
[----:B--2---:R-:W-:-:S04]  /*02d0*/  IMAD.WIDE R12, R3, 0x8, R8 ;  /* 0x00000008030c7825 */ /* 0x004fc800078e0208 */
[C---:B-1----:R-:W-:Y:S02]  /*02e0*/  IMAD.WIDE R14, R3.reuse, 0x8, R6 ;  /* 0x00000008030e7825 */ /* 0x042fe400078e0206 */
[----:B------:R-:W2:Y:S04]  /*02f0*/  LDG.E.64 R12, desc[UR4][R12.64] ;  /* 0x000000040c0c7981 */ /* 0x000ea8000c1e1b00 */
[----:B------:R-:W2:Y:S01]  /*0300*/  LDG.E.64 R14, desc[UR4][R14.64] ;  /* 0x000000040e0e7981 */ /* 0x000ea2000c1e1b00 */
[----:B0--3--:R-:W-:Y:S01]  /*0310*/  IMAD.WIDE R10, R3, 0x8, R4 ;  /* 0x00000008030a7825 */ /* 0x009fe200078e0204 */
[----:B------:R-:W-:-:S03]  /*0320*/  IADD3 R3, PT, PT, R0, R3, RZ ;  /* 0x0000000300037210 */ /* 0x000fc60007ffe0ff */
[----:B------:R-:W-:-:S05]  /*0330*/  VIADD R2, R2, 0x1 ;  /* 0x0000000102027836 */ /* 0x000fca0000000000 */
[----:B------:R-:W-:Y:S01]  /*0340*/  ISETP.NE.AND P0, PT, R2, RZ, PT ;  /* 0x000000ff0200720c */ /* 0x000fe20003f05270 */
[----:B--2---:R-:W-:-:S07]  /*0350*/  DADD R16, R14, R12 ;  /* 0x000000000e107229 */ /* 0x004fce000000000c */
[----:B------:R3:W-:Y:S05]  /*0360*/  STG.E.64 desc[UR4][R10.64], R16 ;  /* 0x000000100a007986 */ /* 0x0007ea000c101b04 */
[----:B------:R-:W-:Y:S05]  /*0370*/  @P0 BRA `(.L_x_2) ;  /* 0xfffffffc00d40947 */ /* 0x000fea000383ffff */
.L_x_1:
[----:B------:R-:W-:Y:S05]  /*0380*/  BSYNC.RECONVERGENT B0 ;  /* 0x0000000000007941 */ /* 0x000fea0003800200 */
.L_x_0:
[----:B------:R-:W-:Y:S05]  /*0390*/  @!P1 EXIT ;  /* 0x000000000000994d */ /* 0x000fea0003800000 */
.L_x_3:
[----:B0-----:R-:W0:Y:S08]  /*03a0*/  LDC.64 R4, c[0x0][0x380] ;  /* 0x0000e000ff047b82 */ /* 0x001e300000000a00 */
[----:B------:R-:W3:Y:S08]  /*03b0*/  LDC.64 R6, c[0x0][0x388] ;  /* 0x0000e200ff067b82 */ /* 0x000ef00000000a00 */
[----:B------:R-:W1:Y:S01]  /*03c0*/  LDC.64 R8, c[0x0][0x390] ;  /* 0x0000e400ff087b82 */ /* 0x000e620000000a00 */
[----:B0-----:R-:W-:-:S05]  /*03d0*/  IMAD.WIDE R14, R3, 0x8, R4 ;  /* 0x00000008030e7825 */ /* 0x001fca00078e0204 */
[----:B------:R-:W2:Y:S01]  /*03e0*/  LDG.E.64 R4, desc[UR4][R14.64] ;  /* 0x000000040e047981 */ /* 0x000ea2000c1e1b00 */
[----:B---3--:R-:W-:-:S05]  /*03f0*/  IMAD.WIDE R16, R3, 0x8, R6 ;  /* 0x0000000803107825 */ /* 0x008fca00078e0206 */
[----:B------:R-:W2:Y:S01]  /*0400*/  LDG.E.64 R6, desc[UR4][R16.64] ;  /* 0x0000000410067981 */ /* 0x000ea2000c1e1b00 */
[----:B------:R-:W-:-:S04]  /*0410*/  IMAD.WIDE R10, R0, 0x8, R16 ;  /* 0x00000008000a7825 */ /* 0x000fc800078e0210 */
[----:B-1----:R-:W-:Y:S01]  /*0420*/  IMAD.WIDE R22, R3, 0x8, R8 ;  /* 0x0000000803167825 */ /* 0x002fe200078e0208 */
[----:B--2---:R-:W-:-:S03]  /*0430*/  DADD R4, R4, R6 ;  /* 0x0000000004047229 */ /* 0x004fc60000000006 */
[----:B------:R-:W-:-:S04]  /*0440*/  IMAD.WIDE R6, R0, 0x8, R14 ;  /* 0x0000000800067825 */ /* 0x000fc800078e020e */
[----:B------:R0:W-:Y:S04]  /*0450*/  STG.E.64 desc[UR4][R22.64], R4 ;  /* 0x0000000416007986 */ /* 0x0001e8000c101b04 */
[----:B------:R-:W2:Y:S04]  /*0460*/  LDG.E.64 R8, desc[UR4][R6.64] ;  /* 0x0000000406087981 */ /* 0x000ea8000c1e1b00 */
[----:B------:R-:W2:Y:S01]  /*0470*/  LDG.E.64 R12, desc[UR4][R10.64] ;  /* 0x000000040a0c7981 */ /* 0x000ea2000c1e1b00 */
[----:B------:R-:W-:-:S04]  /*0480*/  IMAD.WIDE R14, R0, 0x8, R6 ;  /* 0x00000008000e7825 */ /* 0x000fc800078e0206 */
[----:B------:R-:W-:Y:S01]  /*0490*/  IMAD.WIDE R18, R0, 0x8, R10 ;  /* 0x0000000800127825 */ /* 0x000fe200078e020a */
[----:B--2---:R-:W-:-:S03]  /*04a0*/  DADD R8, R8, R12 ;  /* 0x0000000008087229 */ /* 0x004fc6000000000c */
[----:B------:R-:W-:-:S05]  /*04b0*/  IMAD.WIDE R12, R0, 0x8, R22 ;  /* 0x00000008000c7825 */ /* 0x000fca00078e0216 */
[----:B------:R1:W-:Y:S04]  /*04c0*/  STG.E.64 desc[UR4][R12.64], R8 ;  /* 0x000000080c007986 */ /* 0x0003e8000c101b04 */
[----:B------:R-:W2:Y:S04]  /*04d0*/  LDG.E.64 R16, desc[UR4][R14.64] ;  /* 0x000000040e107981 */ /* 0x000ea8000c1e1b00 */
[----:B------:R-:W2:Y:S01]  /*04e0*/  LDG.E.64 R20, desc[UR4][R18.64] ;  /* 0x0000000412147981 */ /* 0x000ea2000c1e1b00 */
[----:B0-----:R-:W-:-:S04]  /*04f0*/  IMAD.WIDE R4, R0, 0x8, R12 ;  /* 0x0000000800047825 */ /* 0x001fc800078e020c */
[----:B------:R-:W-:-:S04]  /*0500*/  IMAD.WIDE R6, R0, 0x8, R14 ;  /* 0x0000000800067825 */ /* 0x000fc800078e020e */
[----:B------:R-:W-:Y:S01]  /*0510*/  IMAD.WIDE R10, R0, 0x8, R18 ;  /* 0x00000008000a7825 */ /* 0x000fe200078e0212 */
[----:B--2---:R-:W-:-:S07]  /*0520*/  DADD R16, R16, R20 ;  /* 0x0000000010107229 */ /* 0x004fce0000000014 */
[----:B------:R0:W-:Y:S04]  /*0530*/  STG.E.64 desc[UR4][R4.64], R16 ;  /* 0x0000001004007986 */ /* 0x0001e8000c101b04 */
[----:B------:R-:W2:Y:S04]  /*0540*/  LDG.E.64 R6, desc[UR4][R6.64] ;  /* 0x0000000406067981 */ /* 0x000ea8000c1e1b00 */
[----:B------:R-:W2:Y:S01]  /*0550*/  LDG.E.64 R10, desc[UR4][R10.64] ;  /* 0x000000040a0a7981 */ /* 0x000ea2000c1e1b00 */
[C---:B-1----:R-:W-:Y:S01]  /*0560*/  IMAD.WIDE R8, R0.reuse, 0x8, R4 ;  /* 0x0000000800087825 */ /* 0x042fe200078e0204 */
[----:B------:R-:W-:-:S04]  /*0570*/  LEA R3, R0, R3, 0x2 ;  /* 0x0000000300037211 */ /* 0x000fc800078e10ff */
[----:B------:R-:W-:Y:S01]  /*0580*/  ISETP.GE.AND P0, PT, R3, 0x8000000, PT ;  /* 0x080000000300780c */ /* 0x000fe20003f06270 */
[----:B--2---:R-:W-:-:S07]  /*0590*/  DADD R20, R6, R10 ;  /* 0x0000000006147229 */ /* 0x004fce000000000a */
[----:B------:R0:W-:Y:S05]  /*05a0*/  STG.E.64 desc[UR4][R8.64], R20 ;  /* 0x0000001408007986 */ /* 0x0001ea000c101b04 */
[----:B------:R-:W-:Y:S05]  /*05b0*/  @!P0 BRA `(.L_x_3) ;  /* 0xfffffffc00788947 */ /* 0x000fea000383ffff */
[----:B------:R-:W-:Y:S05]  /*05c0*/  EXIT ;  /* 0x000000000000794d */ /* 0x000fea0003800000 */
.L_x_4:
[----:B------:R-:W-:-:S00]  /*05d0*/  BRA `(.L_x_4) ;  /* 0xfffffffc00fc7947 */ /* 0x000fc0000383ffff */
[----:B------:R-:W-:-:S00]  /*05e0*/  NOP ;  /* 0x0000000000007918 */ /* 0x000fc00000000000 */
        /* <DEDUP_REMOVED lines=9> */
.L_x_10:


//--------------------- .text._Z10matrixInitPdd   --------------------------
	.section	.text._Z10matrixInitPdd,"ax",@progbits
	.align	128
        .global         _Z10matrixInitPdd
        .type           _Z10matrixInitPdd,@function
        .size           _Z10matrixInitPdd,(.L_x_11 - _Z10matrixInitPdd)
        .other          _Z10matrixInitPdd,@"STO_CUDA_ENTRY STV_DEFAULT"
_Z10matrixInitPdd:
.text._Z10matrixInitPdd:
        /* <DEDUP_REMOVED lines=10> */
[C---:B------:R-:W-:Y:S01]  /*00a0*/  IADD3 R2, PT, PT, R0.reuse, R3, RZ ;  /* 0x0000000300027210 */ /* 0x040fe20007ffe0ff */
[----:B------:R-:W-:Y:S01]  /*00b0*/  IMAD.MOV R9, RZ, RZ, -R0 ;  /* 0x000000ffff097224 */ /* 0x000fe200078e0a00 */
[----:B------:R-:W-:Y:S01]  /*00c0*/  ISETP.NE.U32.AND P2, PT, R0, RZ, PT ;  /* 0x000000ff0000720c */ /* 0x000fe20003f45070 */
[----:B------:R-:W1:Y:S01]  /*00d0*/  LDCU.64 UR4, c[0x0][0x358] ;  /* 0x00006b00ff0477ac */ /* 0x000e620008000a00 */
[C---:B------:R-:W-:Y:S01]  /*00e0*/  ISETP.GE.AND P0, PT, R2.reuse, 0x8000000, PT ;  /* 0x080000000200780c */ /* 0x040fe20003f06270 */
[----:B------:R-:W-:Y:S01]  /*00f0*/  BSSY.RECONVERGENT B0, `(.L_x_5) ;  /* 0x0000025000007945 */ /* 0x000fe20003800200 */
[----:B------:R-:W-:Y:S02]  /*0100*/  VIMNMX R7, PT, PT, R2, 0x8000000, !PT ;  /* 0x0800000002077848 */ /* 0x000fe40007fe0100 */
[----:B------:R-:W-:-:S04]  /*0110*/  SEL R8, RZ, 0x1, P0 ;  /* 0x00000001ff087807 */ /* 0x000fc80000000000 */
[----:B------:R-:W-:Y:S01]  /*0120*/  IADD3 R7, PT, PT, R7, -R2, -R8 ;  /* 0x8000000207077210 */ /* 0x000fe20007ffe808 */
[----:B0-----:R-:W0:Y:S02]  /*0130*/  MUFU.RCP R6, R6 ;  /* 0x0000000600067308 */ /* 0x001e240000001000 */
[----:B0-----:R-:W-:-:S06]  /*0140*/  VIADD R4, R6, 0xffffffe ;  /* 0x0ffffffe06047836 */ /* 0x001fcc0000000000 */
[----:B------:R0:W2:Y:S02]  /*0150*/  F2I.FTZ.U32.TRUNC.NTZ R5, R4 ;  /* 0x0000000400057305 */ /* 0x0000a4000021f000 */
[----:B0-----:R-:W-:Y:S02]  /*0160*/  IMAD.MOV.U32 R4, RZ, RZ, RZ ;  /* 0x000000ffff047224 */ /* 0x001fe400078e00ff */
[----:B--2---:R-:W-:-:S04]  /*0170*/  IMAD R9, R9, R5, RZ ;  /* 0x0000000509097224 */ /* 0x004fc800078e02ff */
[----:B------:R-:W-:Y:S02]  /*0180*/  IMAD.HI.U32 R6, R5, R9, R4 ;  /* 0x0000000905067227 */ /* 0x000fe400078e0004 */
[----:B------:R-:W0:Y:S04]  /*0190*/  LDC.64 R4, c[0x0][0x380] ;  /* 0x0000e000ff047b82 */ /* 0x000e280000000a00 */
[----:B------:R-:W-:-:S04]  /*01a0*/  IMAD.HI.U32 R9, R6, R7, RZ ;  /* 0x0000000706097227 */ /* 0x000fc800078e00ff */
[----:B------:R-:W-:-:S04]  /*01b0*/  IMAD.MOV R2, RZ, RZ, -R9 ;  /* 0x000000ffff027224 */ /* 0x000fc800078e0a09 */
[----:B------:R-:W-:-:S05]  /*01c0*/  IMAD R7, R0, R2, R7 ;  /* 0x0000000200077224 */ /* 0x000fca00078e0207 */
[----:B------:R-:W-:-:S13]  /*01d0*/  ISETP.GE.U32.AND P0, PT, R7, R0, PT ;  /* 0x000000000700720c */ /* 0x000fda0003f06070 */
[----:B------:R-:W-:Y:S01]  /*01e0*/  @P0 IADD3 R7, PT, PT, -R0, R7, RZ ;  /* 0x0000000700070210 */ /* 0x000fe20007ffe1ff */
[----:B------:R-:W-:-:S03]  /*01f0*/  @P0 VIADD R9, R9, 0x1 ;  /* 0x0000000109090836 */ /* 0x000fc60000000000 */
[----:B------:R-:W-:Y:S02]  /*0200*/  ISETP.GE.U32.AND P1, PT, R7, R0, PT ;  /* 0x000000000700720c */ /* 0x000fe40003f26070 */
[----:B------:R-:W2:Y:S11]  /*0210*/  LDC.64 R6, c[0x0][0x388] ;  /* 0x0000e200ff067b82 */ /* 0x000eb60000000a00 */
[----:B------:R-:W-:-:S02]  /*0220*/  @P1 IADD3 R9, PT, PT, R9, 0x1, RZ ;  /* 0x0000000109091810 */ /* 0x000fc40007ffe0ff */
[----:B------:R-:W-:-:S05]  /*0230*/  @!P2 LOP3.LUT R9, RZ, R0, RZ, 0x33, !PT ;  /* 0x00000000ff09a212 */ /* 0x000fca00078e33ff */
[----:B------:R-:W-:-:S05]  /*0240*/  IMAD.IADD R2, R8, 0x1, R9 ;  /* 0x0000000108027824 */ /* 0x000fca00078e0209 */
[C---:B------:R-:W-:Y:S02]  /*0250*/  LOP3.LUT R8, R2.reuse, 0x3, RZ, 0xc0, !PT ;  /* 0x0000000302087812 */ /* 0x040fe400078ec0ff */
[----:B------:R-:W-:Y:S02]  /*0260*/  ISETP.GE.U32.AND P1, PT, R2, 0x3, PT ;  /* 0x000000030200780c */ /* 0x000fe40003f26070 */
[----:B------:R-:W-:-:S13]  /*0270*/  ISETP.NE.AND P0, PT, R8, 0x3, PT ;  /* 0x000000030800780c */ /* 0x000fda0003f05270 */
[----:B01----:R-:W-:Y:S05]  /*0280*/  @!P0 BRA `(.L_x_6) ;  /* 0x00000000002c8947 */ /* 0x003fea0003800000 */
[----:B------:R-:W0:Y:S01]  /*0290*/  LDC.64 R10, c[0x0][0x380] ;  /* 0x0000e000ff0a7b82 */ /* 0x000e220000000a00 */
[----:B------:R-:W-:-:S04]  /*02a0*/  IADD3 R2, PT, PT, R2, 0x1, RZ ;  /* 0x0000000102027810 */ /* 0x000fc80007ffe0ff */
[----:B------:R-:W-:-:S03]  /*02b0*/  LOP3.LUT R2, R2, 0x3, RZ, 0xc0, !PT ;  /* 0x0000000302027812 */ /* 0x000fc600078ec0ff */
[----:B------:R-:W1:Y:S02]  /*02c0*/  LDC.64 R12, c[0x0][0x388] ;  /* 0x0000e200ff0c7b82 */ /* 0x000e640000000a00 */
[----:B------:R-:W-:-:S07]  /*02d0*/  IMAD.MOV R2, RZ, RZ, -R2 ;  /* 0x000000ffff027224 */ /* 0x000fce00078e0a02 */
.L_x_7:
[----:B0-----:R-:W-:Y:S01]  /*02e0*/  IMAD.WIDE R8, R3, 0x8, R10 ;  /* 0x0000000803087825 */ /* 0x001fe200078e020a */
[----:B------:R-:W-:-:S03]  /*02f0*/  IADD3 R2, PT, PT, R2, 0x1, RZ ;  /* 0x0000000102027810 */ /* 0x000fc60007ffe0ff */
[----:B------:R-:W-:Y:S01]  /*0300*/  IMAD.IADD R3, R0, 0x1, R3 ;  /* 0x0000000100037824 */ /* 0x000fe200078e0203 */
[----:B-1----:R3:W-:Y:S01]  /*0310*/  STG.E.64 desc[UR4][R8.64], R12 ;  /* 0x0000000c08007986 */ /* 0x0027e2000c101b04 */
[----:B------:R-:W-:-:S13]  /*0320*/  ISETP.NE.AND P0, PT, R2, RZ, PT ;  /* 0x000000ff0200720c */ /* 0x000fda0003f05270 */
[----:B---3--:R-:W-:Y:S05]  /*0330*/  @P0 BRA `(.L_x_7) ;  /* 0xfffffffc00e80947 */ /* 0x008fea000383ffff */
.L_x_6:
[----:B------:R-:W-:Y:S05]  /*0340*/  BSYNC.RECONVERGENT B0 ;  /* 0x0000000000007941 */ /* 0x000fea0003800200 */
.L_x_5:
[----:B------:R-:W-:Y:S05]  /*0350*/  @!P1 EXIT ;  /* 0x000000000000994d */ /* 0x000fea0003800000 */
.L_x_8:
[----:B0-----:R-:W-:Y:S01]  /*0360*/  IMAD.WIDE R14, R3, 0x8, R4 ;  /* 0x00000008030e7825 */ /* 0x001fe200078e0204 */
[----:B------:R-:W-:-:S04]  /*0370*/  LEA R3, R0, R3, 0x2 ;  /* 0x0000000300037211 */ /* 0x000fc800078e10ff */
[----:B--2---:R0:W-:Y:S01]  /*0380*/  STG.E.64 desc[UR4][R14.64], R6 ;  /* 0x000000060e007986 */ /* 0x0041e2000c101b04 */
[----:B------:R-:W-:Y:S01]  /*0390*/  IMAD.WIDE R8, R0, 0x8, R14 ;  /* 0x0000000800087825 */ /* 0x000fe200078e020e */
[----:B------:R-:W-:-:S04]  /*03a0*/  ISETP.GE.AND P0, PT, R3, 0x8000000, PT ;  /* 0x080000000300780c */ /* 0x000fc80003f06270 */
[----:B------:R0:W-:Y:S01]  /*03b0*/  STG.E.64 desc[UR4][R8.64], R6 ;  /* 0x0000000608007986 */ /* 0x0001e2000c101b04 */
[----:B------:R-:W-:-:S05]  /*03c0*/  IMAD.WIDE R10, R0, 0x8, R8 ;  /* 0x00000008000a7825 */ /* 0x000fca00078e0208 */
[----:B------:R0:W-:Y:S01]  /*03d0*/  STG.E.64 desc[UR4][R10.64], R6 ;  /* 0x000000060a007986 */ /* 0x0001e2000c101b04 */
[----:B------:R-:W-:-:S05]  /*03e0*/  IMAD.WIDE R12, R0, 0x8, R10 ;  /* 0x00000008000c7825 */ /* 0x000fca00078e020a */
[----:B------:R0:W-:Y:S01]  /*03f0*/  STG.E.64 desc[UR4][R12.64], R6 ;  /* 0x000000060c007986 */ /* 0x0001e2000c101b04 */
[----:B------:R-:W-:Y:S05]  /*0400*/  @!P0 BRA `(.L_x_8) ;  /* 0xfffffffc00d48947 */ /* 0x000fea000383ffff */
[----:B------:R-:W-:Y:S05]  /*0410*/  EXIT ;  /* 0x000000000000794d */ /* 0x000fea0003800000 */
.L_x_9:
        /* <DEDUP_REMOVED lines=14> */
.L_x_11:


//--------------------- .nv.shared.reserved.0     --------------------------
	.section	.nv.shared.reserved.0,"aw",@nobits
	.weak		__nv_reservedSMEM_offset_0_alias
	.size		__nv_reservedSMEM_offset_0_alias, 0, 64
	.other		__nv_reservedSMEM_offset_0_alias,@"STO_CUDA_RESERVED_SHARED STV_DEFAULT"
__nv_reservedSMEM_offset_0_alias:
	.zero		0
	.zero		64


//--------------------- .nv.constant0._Z9matrixAddPdS_S_ --------------------------
	.section	.nv.constant0._Z9matrixAddPdS_S_,"a",@progbits
	.sectionflags	@""
	.align	4
.nv.constant0._Z9matrixAddPdS_S_:
	.zero		920


//--------------------- .nv.constant0._Z10matrixInitPdd --------------------------
	.section	.nv.constant0._Z10matrixInitPdd,"a",@progbits
	.sectionflags	@""
	.align	4
.nv.constant0._Z10matrixInitPdd:
	.zero		912


//--------------------- SYMBOLS --------------------------

	.type		.nv.reservedSmem.offset0,@object
	.size		.nv.reservedSmem.offset0,0x4
